//
// Generated by NVIDIA NVVM Compiler
//
// Compiler Build ID: CL-36424714
// Cuda compilation tools, release 13.0, V13.0.88
// Based on NVVM 20.0.0
//

.version 9.0
.target sm_100
.address_size 64

	// .globl	_Z37haspSet_vectorAddKernel_th0_sh10_mem8v

.visible .entry _Z37haspSet_vectorAddKernel_th0_sh10_mem8v()
{


	ret;

}
	// .globl	_Z37haspSet_vectorMulKernel_th1_sh10_mem8v
.visible .entry _Z37haspSet_vectorMulKernel_th1_sh10_mem8v()
{


	ret;

}
	// .globl	_Z15vectorAddKernelPiS_S_i
.visible .entry _Z15vectorAddKernelPiS_S_i(
	.param .u64 .ptr .align 1 _Z15vectorAddKernelPiS_S_i_param_0,
	.param .u64 .ptr .align 1 _Z15vectorAddKernelPiS_S_i_param_1,
	.param .u64 .ptr .align 1 _Z15vectorAddKernelPiS_S_i_param_2,
	.param .u32 _Z15vectorAddKernelPiS_S_i_param_3
)
{
	.reg .pred 	%p<2>;
	.reg .b32 	%r<6>;
	.reg .b64 	%rd<11>;

	ld.param.u64 	%rd1, [_Z15vectorAddKernelPiS_S_i_param_0];
	ld.param.u64 	%rd2, [_Z15vectorAddKernelPiS_S_i_param_1];
	ld.param.u64 	%rd3, [_Z15vectorAddKernelPiS_S_i_param_2];
	ld.param.u32 	%r2, [_Z15vectorAddKernelPiS_S_i_param_3];
	mov.u32 	%r1, %tid.x;
	setp.ge.s32 	%p1, %r1, %r2;
	@%p1 bra 	$L__BB2_2;
	cvta.to.global.u64 	%rd4, %rd1;
	cvta.to.global.u64 	%rd5, %rd2;
	cvta.to.global.u64 	%rd6, %rd3;
	mul.wide.u32 	%rd7, %r1, 4;
	add.s64 	%rd8, %rd4, %rd7;
	ld.global.u32 	%r3, [%rd8];
	add.s64 	%rd9, %rd5, %rd7;
	ld.global.u32 	%r4, [%rd9];
	add.s32 	%r5, %r4, %r3;
	add.s64 	%rd10, %rd6, %rd7;
	st.global.u32 	[%rd10], %r5;
$L__BB2_2:
	ret;

}
	// .globl	_Z15vectorMulKernelPiS_S_i
.visible .entry _Z15vectorMulKernelPiS_S_i(
	.param .u64 .ptr .align 1 _Z15vectorMulKernelPiS_S_i_param_0,
	.param .u64 .ptr .align 1 _Z15vectorMulKernelPiS_S_i_param_1,
	.param .u64 .ptr .align 1 _Z15vectorMulKernelPiS_S_i_param_2,
	.param .u32 _Z15vectorMulKernelPiS_S_i_param_3
)
{
	.reg .pred 	%p<2>;
	.reg .b32 	%r<6>;
	.reg .b64 	%rd<11>;

	ld.param.u64 	%rd1, [_Z15vectorMulKernelPiS_S_i_param_0];
	ld.param.u64 	%rd2, [_Z15vectorMulKernelPiS_S_i_param_1];
	ld.param.u64 	%rd3, [_Z15vectorMulKernelPiS_S_i_param_2];
	ld.param.u32 	%r2, [_Z15vectorMulKernelPiS_S_i_param_3];
	mov.u32 	%r1, %tid.x;
	setp.ge.s32 	%p1, %r1, %r2;
	@%p1 bra 	$L__BB3_2;
	cvta.to.global.u64 	%rd4, %rd1;
	cvta.to.global.u64 	%rd5, %rd2;
	cvta.to.global.u64 	%rd6, %rd3;
	mul.wide.u32 	%rd7, %r1, 4;
	add.s64 	%rd8, %rd4, %rd7;
	ld.global.u32 	%r3, [%rd8];
	add.s64 	%rd9, %rd5, %rd7;
	ld.global.u32 	%r4, [%rd9];
	mul.lo.s32 	%r5, %r4, %r3;
	add.s64 	%rd10, %rd6, %rd7;
	st.global.u32 	[%rd10], %r5;
$L__BB3_2:
	ret;

}


// ===== COMPILED SASS (sm_100) =====

	.target	sm_100

	.elftype	@"ET_EXEC"


//--------------------- .note.nv.tkinfo           --------------------------
	.section	.note.nv.tkinfo,"",@"SHT_NOTE"
	.sectionflags	@"SHF_NOTE_NV_TKINFO"
	.tkinfo
        /*0018*/ 	.word	0x00000002
        /*0030*/ 	.string	""
        /*0030*/ 	.string	"ptxas"
        /*0030*/ 	.string	"Cuda compilation tools, release 13.0, V13.0.88"
        /*0030*/ 	.string	"Build cuda_13.0.r13.0/compiler.36424714_0"
        /*0030*/ 	.string	"-arch sm_100 -m 64 "



//--------------------- .note.nv.cuinfo           --------------------------
	.section	.note.nv.cuinfo,"",@"SHT_NOTE"
	.sectionflags	@"SHF_NOTE_NV_CUINFO"
        /*0018*/ 	.short	0x0002
        /*001a*/ 	.short	0x0064
        /*001c*/ 	.short	0x0082
	.zero		2


//--------------------- .nv.info                  --------------------------
	.section	.nv.info,"",@"SHT_CUDA_INFO"
	.align	4


	//----- nvinfo : EIATTR_REGCOUNT
	.align		4
        /*0000*/ 	.byte	0x04, 0x2f
        /*0002*/ 	.short	(.L_1 - .L_0)
	.align		4
.L_0:
        /*0004*/ 	.word	index@(_Z37haspSet_vectorAddKernel_th0_sh10_mem8v)
        /*0008*/ 	.word	0x00000004


	//----- nvinfo : EIATTR_FRAME_SIZE
	.align		4
.L_1:
        /*000c*/ 	.byte	0x04, 0x11
        /*000e*/ 	.short	(.L_3 - .L_2)
	.align		4
.L_2:
        /*0010*/ 	.word	index@(_Z37haspSet_vectorAddKernel_th0_sh10_mem8v)
        /*0014*/ 	.word	0x00000000


	//----- nvinfo : EIATTR_REGCOUNT
	.align		4
.L_3:
        /*0018*/ 	.byte	0x04, 0x2f
        /*001a*/ 	.short	(.L_5 - .L_4)
	.align		4
.L_4:
        /*001c*/ 	.word	index@(_Z37haspSet_vectorMulKernel_th1_sh10_mem8v)
        /*0020*/ 	.word	0x00000004


	//----- nvinfo : EIATTR_FRAME_SIZE
	.align		4
.L_5:
        /*0024*/ 	.byte	0x04, 0x11
        /*0026*/ 	.short	(.L_7 - .L_6)
	.align		4
.L_6:
        /*0028*/ 	.word	index@(_Z37haspSet_vectorMulKernel_th1_sh10_mem8v)
        /*002c*/ 	.word	0x00000000


	//----- nvinfo : EIATTR_REGCOUNT
	.align		4
.L_7:
        /*0030*/ 	.byte	0x04, 0x2f
        /*0032*/ 	.short	(.L_9 - .L_8)
	.align		4
.L_8:
        /*0034*/ 	.word	index@(_Z15vectorAddKernelPiS_S_i)
        /*0038*/ 	.word	0x0000000c


	//----- nvinfo : EIATTR_FRAME_SIZE
	.align		4
.L_9:
        /*003c*/ 	.byte	0x04, 0x11
        /*003e*/ 	.short	(.L_11 - .L_10)
	.align		4
.L_10:
        /*0040*/ 	.word	index@(_Z15vectorAddKernelPiS_S_i)
        /*0044*/ 	.word	0x00000000


	//----- nvinfo : EIATTR_REGCOUNT
	.align		4
.L_11:
        /*0048*/ 	.byte	0x04, 0x2f
        /*004a*/ 	.short	(.L_13 - .L_12)
	.align		4
.L_12:
        /*004c*/ 	.word	index@(_Z15vectorMulKernelPiS_S_i)
        /*0050*/ 	.word	0x0000000c


	//----- nvinfo : EIATTR_FRAME_SIZE
	.align		4
.L_13:
        /*0054*/ 	.byte	0x04, 0x11
        /*0056*/ 	.short	(.L_15 - .L_14)
	.align		4
.L_14:
        /*0058*/ 	.word	index@(_Z15vectorMulKernelPiS_S_i)
        /*005c*/ 	.word	0x00000000


	//----- nvinfo : EIATTR_MIN_STACK_SIZE
	.align		4
.L_15:
        /*0060*/ 	.byte	0x04, 0x12
        /*0062*/ 	.short	(.L_17 - .L_16)
	.align		4
.L_16:
        /*0064*/ 	.word	index@(_Z15vectorMulKernelPiS_S_i)
        /*0068*/ 	.word	0x00000000


	//----- nvinfo : EIATTR_MIN_STACK_SIZE
	.align		4
.L_17:
        /*006c*/ 	.byte	0x04, 0x12
        /*006e*/ 	.short	(.L_19 - .L_18)
	.align		4
.L_18:
        /*0070*/ 	.word	index@(_Z15vectorAddKernelPiS_S_i)
        /*0074*/ 	.word	0x00000000


	//----- nvinfo : EIATTR_MIN_STACK_SIZE
	.align		4
.L_19:
        /*0078*/ 	.byte	0x04, 0x12
        /*007a*/ 	.short	(.L_21 - .L_20)
	.align		4
.L_20:
        /*007c*/ 	.word	index@(_Z37haspSet_vectorMulKernel_th1_sh10_mem8v)
        /*0080*/ 	.word	0x00000000


	//----- nvinfo : EIATTR_MIN_STACK_SIZE
	.align		4
.L_21:
        /*0084*/ 	.byte	0x04, 0x12
        /*0086*/ 	.short	(.L_23 - .L_22)
	.align		4
.L_22:
        /*0088*/ 	.word	index@(_Z37haspSet_vectorAddKernel_th0_sh10_mem8v)
        /*008c*/ 	.word	0x00000000
.L_23:


//--------------------- .nv.compat                --------------------------
	.section	.nv.compat,"",@"SHT_CUDA_COMPAT_INFO"
	.align	4
        /*0000*/ 	.byte	0x02, 0x09, 0x00, 0x00, 0x02, 0x02, 0x01, 0x00, 0x02, 0x05, 0x05, 0x00, 0x03, 0x07, 0x01, 0x01
        /*0010*/ 	.byte	0x02, 0x03, 0x00, 0x00, 0x02, 0x06, 0x01, 0x00, 0x04, 0x0b, 0x08, 0x00, 0x09, 0x00, 0x00, 0x00
        /*0020*/ 	.byte	0x00, 0x00, 0x00, 0x00


//--------------------- .nv.info._Z15vectorMulKernelPiS_S_i --------------------------
	.section	.nv.info._Z15vectorMulKernelPiS_S_i,"",@"SHT_CUDA_INFO"
	.sectionflags	@""
	.align	4


	//----- nvinfo : EIATTR_CUDA_API_VERSION
	.align		4
        /*0000*/ 	.byte	0x04, 0x37
        /*0002*/ 	.short	(.L_25 - .L_24)
.L_24:
        /*0004*/ 	.word	0x00000082


	//----- nvinfo : EIATTR_KPARAM_INFO
	.align		4
.L_25:
        /*0008*/ 	.byte	0x04, 0x17
        /*000a*/ 	.short	(.L_27 - .L_26)
.L_26:
        /*000c*/ 	.word	0x00000000
        /*0010*/ 	.short	0x0003
        /*0012*/ 	.short	0x0018
        /*0014*/ 	.byte	0x00, 0xf0, 0x11, 0x00


	//----- nvinfo : EIATTR_KPARAM_INFO
	.align		4
.L_27:
        /*0018*/ 	.byte	0x04, 0x17
        /*001a*/ 	.short	(.L_29 - .L_28)
.L_28:
        /*001c*/ 	.word	0x00000000
        /*0020*/ 	.short	0x0002
        /*0022*/ 	.short	0x0010
        /*0024*/ 	.byte	0x00, 0xf5, 0x21, 0x00


	//----- nvinfo : EIATTR_KPARAM_INFO
	.align		4
.L_29:
        /*0028*/ 	.byte	0x04, 0x17
        /*002a*/ 	.short	(.L_31 - .L_30)
.L_30:
        /*002c*/ 	.word	0x00000000
        /*0030*/ 	.short	0x0001
        /*0032*/ 	.short	0x0008
        /*0034*/ 	.byte	0x00, 0xf5, 0x21, 0x00


	//----- nvinfo : EIATTR_KPARAM_INFO
	.align		4
.L_31:
        /*0038*/ 	.byte	0x04, 0x17
        /*003a*/ 	.short	(.L_33 - .L_32)
.L_32:
        /*003c*/ 	.word	0x00000000
        /*0040*/ 	.short	0x0000
        /*0042*/ 	.short	0x0000
        /*0044*/ 	.byte	0x00, 0xf5, 0x21, 0x00


	//----- nvinfo : EIATTR_SPARSE_MMA_MASK
	.align		4
.L_33:
        /*0048*/ 	.byte	0x03, 0x50
        /*004a*/ 	.short	0x0000


	//----- nvinfo : EIATTR_MAXREG_COUNT
	.align		4
        /*004c*/ 	.byte	0x03, 0x1b
        /*004e*/ 	.short	0x00ff


	//----- nvinfo : EIATTR_MERCURY_ISA_VERSION
	.align		4
        /*0050*/ 	.byte	0x03, 0x5f
        /*0052*/ 	.short	0x0101


	//----- nvinfo : EIATTR_VRC_CTA_INIT_COUNT
	.align		4
        /*0054*/ 	.byte	0x02, 0x4a
	.zero		1
	.zero		1


	//----- nvinfo : EIATTR_EXIT_INSTR_OFFSETS
	.align		4
        /*0058*/ 	.byte	0x04, 0x1c
        /*005a*/ 	.short	(.L_35 - .L_34)


	//   ....[0]....
.L_34:
        /*005c*/ 	.word	0x00000040


	//   ....[1]....
        /*0060*/ 	.word	0x00000100


	//----- nvinfo : EIATTR_CBANK_PARAM_SIZE
	.align		4
.L_35:
        /*0064*/ 	.byte	0x03, 0x19
        /*0066*/ 	.short	0x001c


	//----- nvinfo : EIATTR_PARAM_CBANK
	.align		4
        /*0068*/ 	.byte	0x04, 0x0a
        /*006a*/ 	.short	(.L_37 - .L_36)
	.align		4
.L_36:
        /*006c*/ 	.word	index@(.nv.constant0._Z15vectorMulKernelPiS_S_i)
        /*0070*/ 	.short	0x0380
        /*0072*/ 	.short	0x001c


	//----- nvinfo : EIATTR_SW_WAR
	.align		4
.L_37:
        /*0074*/ 	.byte	0x04, 0x36
        /*0076*/ 	.short	(.L_39 - .L_38)
.L_38:
        /*0078*/ 	.word	0x00000008
.L_39:


//--------------------- .nv.info._Z15vectorAddKernelPiS_S_i --------------------------
	.section	.nv.info._Z15vectorAddKernelPiS_S_i,"",@"SHT_CUDA_INFO"
	.sectionflags	@""
	.align	4


	//----- nvinfo : EIATTR_CUDA_API_VERSION
	.align		4
        /*0000*/ 	.byte	0x04, 0x37
        /*0002*/ 	.short	(.L_41 - .L_40)
.L_40:
        /*0004*/ 	.word	0x00000082


	//----- nvinfo : EIATTR_KPARAM_INFO
	.align		4
.L_41:
        /*0008*/ 	.byte	0x04, 0x17
        /*000a*/ 	.short	(.L_43 - .L_42)
.L_42:
        /*000c*/ 	.word	0x00000000
        /*0010*/ 	.short	0x0003
        /*0012*/ 	.short	0x0018
        /*0014*/ 	.byte	0x00, 0xf0, 0x11, 0x00


	//----- nvinfo : EIATTR_KPARAM_INFO
	.align		4
.L_43:
        /*0018*/ 	.byte	0x04, 0x17
        /*001a*/ 	.short	(.L_45 - .L_44)
.L_44:
        /*001c*/ 	.word	0x00000000
        /*0020*/ 	.short	0x0002
        /*0022*/ 	.short	0x0010
        /*0024*/ 	.byte	0x00, 0xf5, 0x21, 0x00


	//----- nvinfo : EIATTR_KPARAM_INFO
	.align		4
.L_45:
        /*0028*/ 	.byte	0x04, 0x17
        /*002a*/ 	.short	(.L_47 - .L_46)
.L_46:
        /*002c*/ 	.word	0x00000000
        /*0030*/ 	.short	0x0001
        /*0032*/ 	.short	0x0008
        /*0034*/ 	.byte	0x00, 0xf5, 0x21, 0x00


	//----- nvinfo : EIATTR_KPARAM_INFO
	.align		4
.L_47:
        /*0038*/ 	.byte	0x04, 0x17
        /*003a*/ 	.short	(.L_49 - .L_48)
.L_48:
        /*003c*/ 	.word	0x00000000
        /*0040*/ 	.short	0x0000
        /*0042*/ 	.short	0x0000
        /*0044*/ 	.byte	0x00, 0xf5, 0x21, 0x00


	//----- nvinfo : EIATTR_SPARSE_MMA_MASK
	.align		4
.L_49:
        /*0048*/ 	.byte	0x03, 0x50
        /*004a*/ 	.short	0x0000


	//----- nvinfo : EIATTR_MAXREG_COUNT
	.align		4
        /*004c*/ 	.byte	0x03, 0x1b
        /*004e*/ 	.short	0x00ff


	//----- nvinfo : EIATTR_MERCURY_ISA_VERSION
	.align		4
        /*0050*/ 	.byte	0x03, 0x5f
        /*0052*/ 	.short	0x0101


	//----- nvinfo : EIATTR_VRC_CTA_INIT_COUNT
	.align		4
        /*0054*/ 	.byte	0x02, 0x4a
	.zero		1
	.zero		1


	//----- nvinfo : EIATTR_EXIT_INSTR_OFFSETS
	.align		4
        /*0058*/ 	.byte	0x04, 0x1c
        /*005a*/ 	.short	(.L_51 - .L_50)


	//   ....[0]....
.L_50:
        /*005c*/ 	.word	0x00000040


	//   ....[1]....
        /*0060*/ 	.word	0x00000100


	//----- nvinfo : EIATTR_CBANK_PARAM_SIZE
	.align		4
.L_51:
        /*0064*/ 	.byte	0x03, 0x19
        /*0066*/ 	.short	0x001c


	//----- nvinfo : EIATTR_PARAM_CBANK
	.align		4
        /*0068*/ 	.byte	0x04, 0x0a
        /*006a*/ 	.short	(.L_53 - .L_52)
	.align		4
.L_52:
        /*006c*/ 	.word	index@(.nv.constant0._Z15vectorAddKernelPiS_S_i)
        /*0070*/ 	.short	0x0380
        /*0072*/ 	.short	0x001c


	//----- nvinfo : EIATTR_SW_WAR
	.align		4
.L_53:
        /*0074*/ 	.byte	0x04, 0x36
        /*0076*/ 	.short	(.L_55 - .L_54)
.L_54:
        /*0078*/ 	.word	0x00000008
.L_55:


//--------------------- .nv.info._Z37haspSet_vectorMulKernel_th1_sh10_mem8v --------------------------
	.section	.nv.info._Z37haspSet_vectorMulKernel_th1_sh10_mem8v,"",@"SHT_CUDA_INFO"
	.sectionflags	@""
	.align	4


	//----- nvinfo : EIATTR_CUDA_API_VERSION
	.align		4
        /*0000*/ 	.byte	0x04, 0x37
        /*0002*/ 	.short	(.L_57 - .L_56)
.L_56:
        /*0004*/ 	.word	0x00000082


	//----- nvinfo : EIATTR_SPARSE_MMA_MASK
	.align		4
.L_57:
        /*0008*/ 	.byte	0x03, 0x50
        /*000a*/ 	.short	0x0000


	//----- nvinfo : EIATTR_MAXREG_COUNT
	.align		4
        /*000c*/ 	.byte	0x03, 0x1b
        /*000e*/ 	.short	0x00ff


	//----- nvinfo : EIATTR_MERCURY_ISA_VERSION
	.align		4
        /*0010*/ 	.byte	0x03, 0x5f
        /*0012*/ 	.short	0x0101


	//----- nvinfo : EIATTR_VRC_CTA_INIT_COUNT
	.align		4
        /*0014*/ 	.byte	0x02, 0x4a
	.zero		1
	.zero		1


	//----- nvinfo : EIATTR_EXIT_INSTR_OFFSETS
	.align		4
        /*0018*/ 	.byte	0x04, 0x1c
        /*001a*/ 	.short	(.L_59 - .L_58)


	//   ....[0]....
.L_58:
        /*001c*/ 	.word	0x00000010


	//----- nvinfo : EIATTR_SW_WAR
	.align		4
.L_59:
        /*0020*/ 	.byte	0x04, 0x36
        /*0022*/ 	.short	(.L_61 - .L_60)
.L_60:
        /*0024*/ 	.word	0x00000008
.L_61:


//--------------------- .nv.info._Z37haspSet_vectorAddKernel_th0_sh10_mem8v --------------------------
	.section	.nv.info._Z37haspSet_vectorAddKernel_th0_sh10_mem8v,"",@"SHT_CUDA_INFO"
	.sectionflags	@""
	.align	4


	//----- nvinfo : EIATTR_CUDA_API_VERSION
	.align		4
        /*0000*/ 	.byte	0x04, 0x37
        /*0002*/ 	.short	(.L_63 - .L_62)
.L_62:
        /*0004*/ 	.word	0x00000082


	//----- nvinfo : EIATTR_SPARSE_MMA_MASK
	.align		4
.L_63:
        /*0008*/ 	.byte	0x03, 0x50
        /*000a*/ 	.short	0x0000


	//----- nvinfo : EIATTR_MAXREG_COUNT
	.align		4
        /*000c*/ 	.byte	0x03, 0x1b
        /*000e*/ 	.short	0x00ff


	//----- nvinfo : EIATTR_MERCURY_ISA_VERSION
	.align		4
        /*0010*/ 	.byte	0x03, 0x5f
        /*0012*/ 	.short	0x0101


	//----- nvinfo : EIATTR_VRC_CTA_INIT_COUNT
	.align		4
        /*0014*/ 	.byte	0x02, 0x4a
	.zero		1
	.zero		1


	//----- nvinfo : EIATTR_EXIT_INSTR_OFFSETS
	.align		4
        /*0018*/ 	.byte	0x04, 0x1c
        /*001a*/ 	.short	(.L_65 - .L_64)


	//   ....[0]....
.L_64:
        /*001c*/ 	.word	0x00000010


	//----- nvinfo : EIATTR_SW_WAR
	.align		4
.L_65:
        /*0020*/ 	.byte	0x04, 0x36
        /*0022*/ 	.short	(.L_67 - .L_66)
.L_66:
        /*0024*/ 	.word	0x00000008
.L_67:


//--------------------- .nv.callgraph             --------------------------
	.section	.nv.callgraph,"",@"SHT_CUDA_CALLGRAPH"
	.align	4
	.sectionentsize	8
	.align		4
        /*0000*/ 	.word	0x00000000
	.align		4
        /*0004*/ 	.word	0xffffffff
	.align		4
        /*0008*/ 	.word	0x00000000
	.align		4
        /*000c*/ 	.word	0xfffffffe
	.align		4
        /*0010*/ 	.word	0x00000000
	.align		4
        /*0014*/ 	.word	0xfffffffd
	.align		4
        /*0018*/ 	.word	0x00000000
	.align		4
        /*001c*/ 	.word	0xfffffffc


//--------------------- .text._Z15vectorMulKernelPiS_S_i --------------------------
	.section	.text._Z15vectorMulKernelPiS_S_i,"ax",@progbits
	.align	128
        .global         _Z15vectorMulKernelPiS_S_i
        .type           _Z15vectorMulKernelPiS_S_i,@function
        .size           _Z15vectorMulKernelPiS_S_i,(.L_x_4 - _Z15vectorMulKernelPiS_S_i)
        .other          _Z15vectorMulKernelPiS_S_i,@"STO_CUDA_ENTRY STV_DEFAULT"
_Z15vectorMulKernelPiS_S_i:
.text._Z15vectorMulKernelPiS_S_i:
[----:B------:R-:W-:Y:S01]  /*0000*/  LDC R1, c[0x0][0x37c] ;  /* 0x0000df00ff017b82 */ /* 0x000fe20000000800 */
[----:B------:R-:W0:Y:S01]  /*0010*/  S2R R9, SR_TID.X ;  /* 0x0000000000097919 */ /* 0x000e220000002100 */
[----:B------:R-:W0:Y:S02]  /*0020*/  LDCU UR4, c[0x0][0x398] ;  /* 0x00007300ff0477ac */ /* 0x000e240008000800 */
[----:B0-----:R-:W-:-:S13]  /*0030*/  ISETP.GE.AND P0, PT, R9, UR4, PT ;  /* 0x0000000409007c0c */ /* 0x001fda000bf06270 */
[----:B------:R-:W-:Y:S05]  /*0040*/  @P0 EXIT ;  /* 0x000000000000094d */ /* 0x000fea0003800000 */
[----:B------:R-:W0:Y:S01]  /*0050*/  LDC.64 R2, c[0x0][0x380] ;  /* 0x0000e000ff027b82 */ /* 0x000e220000000a00 */
[----:B------:R-:W1:Y:S07]  /*0060*/  LDCU.64 UR4, c[0x0][0x358] ;  /* 0x00006b00ff0477ac */ /* 0x000e6e0008000a00 */
[----:B------:R-:W2:Y:S08]  /*0070*/  LDC.64 R4, c[0x0][0x388] ;  /* 0x0000e200ff047b82 */ /* 0x000eb00000000a00 */
[----:B------:R-:W3:Y:S01]  /*0080*/  LDC.64 R6, c[0x0][0x390] ;  /* 0x0000e400ff067b82 */ /* 0x000ee20000000a00 */
[----:B0-----:R-:W-:-:S06]  /*0090*/  IMAD.WIDE.U32 R2, R9, 0x4, R2 ;  /* 0x0000000409027825 */ /* 0x001fcc00078e0002 */
[----:B-1----:R-:W4:Y:S01]  /*00a0*/  LDG.E R2, desc[UR4][R2.64] ;  /* 0x0000000402027981 */ /* 0x002f22000c1e1900 */
[----:B--2---:R-:W-:-:S06]  /*00b0*/  IMAD.WIDE.U32 R4, R9, 0x4, R4 ;  /* 0x0000000409047825 */ /* 0x004fcc00078e0004 */
[----:B------:R-:W4:Y:S01]  /*00c0*/  LDG.E R5, desc[UR4][R4.64] ;  /* 0x0000000404057981 */ /* 0x000f22000c1e1900 */
[----:B---3--:R-:W-:-:S04]  /*00d0*/  IMAD.WIDE.U32 R6, R9, 0x4, R6 ;  /* 0x0000000409067825 */ /* 0x008fc800078e0006 */
[----:B----4-:R-:W-:-:S05]  /*00e0*/  IMAD R9, R2, R5, RZ ;  /* 0x0000000502097224 */ /* 0x010fca00078e02ff */
[----:B------:R-:W-:Y:S01]  /*00f0*/  STG.E desc[UR4][R6.64], R9 ;  /* 0x0000000906007986 */ /* 0x000fe2000c101904 */
[----:B------:R-:W-:Y:S05]  /*0100*/  EXIT ;  /* 0x000000000000794d */ /* 0x000fea0003800000 */
.L_x_0:
[----:B------:R-:W-:-:S00]  /*0110*/  BRA `(.L_x_0) ;  /* 0xfffffffc00fc7947 */ /* 0x000fc0000383ffff */
[----:B------:R-:W-:-:S00]  /*0120*/  NOP ;  /* 0x0000000000007918 */ /* 0x000fc00000000000 */
        /* <DEDUP_REMOVED lines=13> */
.L_x_4:


//--------------------- .text._Z15vectorAddKernelPiS_S_i --------------------------
	.section	.text._Z15vectorAddKernelPiS_S_i,"ax",@progbits
	.align	128
        .global         _Z15vectorAddKernelPiS_S_i
        .type           _Z15vectorAddKernelPiS_S_i,@function
        .size           _Z15vectorAddKernelPiS_S_i,(.L_x_5 - _Z15vectorAddKernelPiS_S_i)
        .other          _Z15vectorAddKernelPiS_S_i,@"STO_CUDA_ENTRY STV_DEFAULT"
_Z15vectorAddKernelPiS_S_i:
.text._Z15vectorAddKernelPiS_S_i:
        /* <DEDUP_REMOVED lines=13> */
[----:B---3--:R-:W-:Y:S01]  /*00d0*/  IMAD.WIDE.U32 R6, R9, 0x4, R6 ;  /* 0x0000000409067825 */ /* 0x008fe200078e0006 */
[----:B----4-:R-:W-:-:S05]  /*00e0*/  IADD3 R9, PT, PT, R2, R5, RZ ;  /* 0x0000000502097210 */ /* 0x010fca0007ffe0ff */
[----:B------:R-:W-:Y:S01]  /*00f0*/  STG.E desc[UR4][R6.64], R9 ;  /* 0x0000000906007986 */ /* 0x000fe2000c101904 */
[----:B------:R-:W-:Y:S05]  /*0100*/  EXIT ;  /* 0x000000000000794d */ /* 0x000fea0003800000 */
.L_x_1:
        /* <DEDUP_REMOVED lines=15> */
.L_x_5:


//--------------------- .text._Z37haspSet_vectorMulKernel_th1_sh10_mem8v --------------------------
	.section	.text._Z37haspSet_vectorMulKernel_th1_sh10_mem8v,"ax",@progbits
	.align	128
        .global         _Z37haspSet_vectorMulKernel_th1_sh10_mem8v
        .type           _Z37haspSet_vectorMulKernel_th1_sh10_mem8v,@function
        .size           _Z37haspSet_vectorMulKernel_th1_sh10_mem8v,(.L_x_6 - _Z37haspSet_vectorMulKernel_th1_sh10_mem8v)
        .other          _Z37haspSet_vectorMulKernel_th1_sh10_mem8v,@"STO_CUDA_ENTRY STV_DEFAULT"
_Z37haspSet_vectorMulKernel_th1_sh10_mem8v:
.text._Z37haspSet_vectorMulKernel_th1_sh10_mem8v:
[----:B------:R-:W-:Y:S01]  /*0000*/  LDC R1, c[0x0][0x37c] ;  /* 0x0000df00ff017b82 */ /* 0x000fe20000000800 */
[----:B------:R-:W-:Y:S05]  /*0010*/  EXIT ;  /* 0x000000000000794d */ /* 0x000fea0003800000 */
.L_x_2:
        /* <DEDUP_REMOVED lines=14> */
.L_x_6:


//--------------------- .text._Z37haspSet_vectorAddKernel_th0_sh10_mem8v --------------------------
	.section	.text._Z37haspSet_vectorAddKernel_th0_sh10_mem8v,"ax",@progbits
	.align	128
        .global         _Z37haspSet_vectorAddKernel_th0_sh10_mem8v
        .type           _Z37haspSet_vectorAddKernel_th0_sh10_mem8v,@function
        .size           _Z37haspSet_vectorAddKernel_th0_sh10_mem8v,(.L_x_7 - _Z37haspSet_vectorAddKernel_th0_sh10_mem8v)
        .other          _Z37haspSet_vectorAddKernel_th0_sh10_mem8v,@"STO_CUDA_ENTRY STV_DEFAULT"
_Z37haspSet_vectorAddKernel_th0_sh10_mem8v:
.text._Z37haspSet_vectorAddKernel_th0_sh10_mem8v:
[----:B------:R-:W-:Y:S01]  /*0000*/  LDC R1, c[0x0][0x37c] ;  /* 0x0000df00ff017b82 */ /* 0x000fe20000000800 */
[----:B------:R-:W-:Y:S05]  /*0010*/  EXIT ;  /* 0x000000000000794d */ /* 0x000fea0003800000 */
.L_x_3:
        /* <DEDUP_REMOVED lines=14> */
.L_x_7:


//--------------------- .nv.shared.reserved.0     --------------------------
	.section	.nv.shared.reserved.0,"aw",@nobits
	.weak		__nv_reservedSMEM_offset_0_alias
	.size		__nv_reservedSMEM_offset_0_alias, 0, 64
	.other		__nv_reservedSMEM_offset_0_alias,@"STO_CUDA_RESERVED_SHARED STV_DEFAULT"
__nv_reservedSMEM_offset_0_alias:
	.zero		0
	.zero		64


//--------------------- .nv.constant0._Z15vectorMulKernelPiS_S_i --------------------------
	.section	.nv.constant0._Z15vectorMulKernelPiS_S_i,"a",@progbits
	.sectionflags	@""
	.align	4
.nv.constant0._Z15vectorMulKernelPiS_S_i:
	.zero		924


//--------------------- .nv.constant0._Z15vectorAddKernelPiS_S_i --------------------------
	.section	.nv.constant0._Z15vectorAddKernelPiS_S_i,"a",@progbits
	.sectionflags	@""
	.align	4
.nv.constant0._Z15vectorAddKernelPiS_S_i:
	.zero		924


//--------------------- .nv.constant0._Z37haspSet_vectorMulKernel_th1_sh10_mem8v --------------------------
	.section	.nv.constant0._Z37haspSet_vectorMulKernel_th1_sh10_mem8v,"a",@progbits
	.sectionflags	@""
	.align	4
.nv.constant0._Z37haspSet_vectorMulKernel_th1_sh10_mem8v:
	.zero		896


//--------------------- .nv.constant0._Z37haspSet_vectorAddKernel_th0_sh10_mem8v --------------------------
	.section	.nv.constant0._Z37haspSet_vectorAddKernel_th0_sh10_mem8v,"a",@progbits
	.sectionflags	@""
	.align	4
.nv.constant0._Z37haspSet_vectorAddKernel_th0_sh10_mem8v:
	.zero		896


//--------------------- SYMBOLS --------------------------

	.type		.nv.reservedSmem.offset0,@object
	.size		.nv.reservedSmem.offset0,0x4
